//
// Generated by NVIDIA NVVM Compiler
//
// Compiler Build ID: CL-36424714
// Cuda compilation tools, release 13.0, V13.0.88
// Based on NVVM 20.0.0
//

.version 9.0
.target sm_100
.address_size 64

	// .globl	_Z9SAXPY_GPUfPfS_

.visible .entry _Z9SAXPY_GPUfPfS_(
	.param .f32 _Z9SAXPY_GPUfPfS__param_0,
	.param .u64 .ptr .align 1 _Z9SAXPY_GPUfPfS__param_1,
	.param .u64 .ptr .align 1 _Z9SAXPY_GPUfPfS__param_2
)
{
	.reg .b32 	%r<5>;
	.reg .b32 	%f<5>;
	.reg .b64 	%rd<8>;

	ld.param.f32 	%f1, [_Z9SAXPY_GPUfPfS__param_0];
	ld.param.u64 	%rd1, [_Z9SAXPY_GPUfPfS__param_1];
	ld.param.u64 	%rd2, [_Z9SAXPY_GPUfPfS__param_2];
	cvta.to.global.u64 	%rd3, %rd2;
	cvta.to.global.u64 	%rd4, %rd1;
	mov.u32 	%r1, %ctaid.x;
	mov.u32 	%r2, %ntid.x;
	mov.u32 	%r3, %tid.x;
	mad.lo.s32 	%r4, %r1, %r2, %r3;
	mul.wide.s32 	%rd5, %r4, 4;
	add.s64 	%rd6, %rd4, %rd5;
	ld.global.f32 	%f2, [%rd6];
	add.s64 	%rd7, %rd3, %rd5;
	ld.global.f32 	%f3, [%rd7];
	fma.rn.f32 	%f4, %f1, %f2, %f3;
	st.global.f32 	[%rd7], %f4;
	ret;

}


// ===== COMPILED SASS (sm_100) =====

	.target	sm_100

	.elftype	@"ET_EXEC"


//--------------------- .note.nv.tkinfo           --------------------------
	.section	.note.nv.tkinfo,"",@"SHT_NOTE"
	.sectionflags	@"SHF_NOTE_NV_TKINFO"
	.tkinfo
        /*0018*/ 	.word	0x00000002
        /*0030*/ 	.string	""
        /*0030*/ 	.string	"ptxas"
        /*0030*/ 	.string	"Cuda compilation tools, release 13.0, V13.0.88"
        /*0030*/ 	.string	"Build cuda_13.0.r13.0/compiler.36424714_0"
        /*0030*/ 	.string	"-arch sm_100 -m 64 "



//--------------------- .note.nv.cuinfo           --------------------------
	.section	.note.nv.cuinfo,"",@"SHT_NOTE"
	.sectionflags	@"SHF_NOTE_NV_CUINFO"
        /*0018*/ 	.short	0x0002
        /*001a*/ 	.short	0x0064
        /*001c*/ 	.short	0x0082
	.zero		2


//--------------------- .nv.info                  --------------------------
	.section	.nv.info,"",@"SHT_CUDA_INFO"
	.align	4


	//----- nvinfo : EIATTR_REGCOUNT
	.align		4
        /*0000*/ 	.byte	0x04, 0x2f
        /*0002*/ 	.short	(.L_1 - .L_0)
	.align		4
.L_0:
        /*0004*/ 	.word	index@(_Z9SAXPY_GPUfPfS_)
        /*0008*/ 	.word	0x0000000a


	//----- nvinfo : EIATTR_FRAME_SIZE
	.align		4
.L_1:
        /*000c*/ 	.byte	0x04, 0x11
        /*000e*/ 	.short	(.L_3 - .L_2)
	.align		4
.L_2:
        /*0010*/ 	.word	index@(_Z9SAXPY_GPUfPfS_)
        /*0014*/ 	.word	0x00000000


	//----- nvinfo : EIATTR_MIN_STACK_SIZE
	.align		4
.L_3:
        /*0018*/ 	.byte	0x04, 0x12
        /*001a*/ 	.short	(.L_5 - .L_4)
	.align		4
.L_4:
        /*001c*/ 	.word	index@(_Z9SAXPY_GPUfPfS_)
        /*0020*/ 	.word	0x00000000
.L_5:


//--------------------- .nv.compat                --------------------------
	.section	.nv.compat,"",@"SHT_CUDA_COMPAT_INFO"
	.align	4
        /*0000*/ 	.byte	0x02, 0x09, 0x00, 0x00, 0x02, 0x02, 0x01, 0x00, 0x02, 0x05, 0x05, 0x00, 0x03, 0x07, 0x01, 0x01
        /*0010*/ 	.byte	0x02, 0x03, 0x00, 0x00, 0x02, 0x06, 0x01, 0x00, 0x04, 0x0b, 0x08, 0x00, 0x09, 0x00, 0x00, 0x00
        /*0020*/ 	.byte	0x00, 0x00, 0x00, 0x00


//--------------------- .nv.info._Z9SAXPY_GPUfPfS_ --------------------------
	.section	.nv.info._Z9SAXPY_GPUfPfS_,"",@"SHT_CUDA_INFO"
	.sectionflags	@""
	.align	4


	//----- nvinfo : EIATTR_CUDA_API_VERSION
	.align		4
        /*0000*/ 	.byte	0x04, 0x37
        /*0002*/ 	.short	(.L_7 - .L_6)
.L_6:
        /*0004*/ 	.word	0x00000082


	//----- nvinfo : EIATTR_KPARAM_INFO
	.align		4
.L_7:
        /*0008*/ 	.byte	0x04, 0x17
        /*000a*/ 	.short	(.L_9 - .L_8)
.L_8:
        /*000c*/ 	.word	0x00000000
        /*0010*/ 	.short	0x0002
        /*0012*/ 	.short	0x0010
        /*0014*/ 	.byte	0x00, 0xf5, 0x21, 0x00


	//----- nvinfo : EIATTR_KPARAM_INFO
	.align		4
.L_9:
        /*0018*/ 	.byte	0x04, 0x17
        /*001a*/ 	.short	(.L_11 - .L_10)
.L_10:
        /*001c*/ 	.word	0x00000000
        /*0020*/ 	.short	0x0001
        /*0022*/ 	.short	0x0008
        /*0024*/ 	.byte	0x00, 0xf5, 0x21, 0x00


	//----- nvinfo : EIATTR_KPARAM_INFO
	.align		4
.L_11:
        /*0028*/ 	.byte	0x04, 0x17
        /*002a*/ 	.short	(.L_13 - .L_12)
.L_12:
        /*002c*/ 	.word	0x00000000
        /*0030*/ 	.short	0x0000
        /*0032*/ 	.short	0x0000
        /*0034*/ 	.byte	0x00, 0xf0, 0x11, 0x00


	//----- nvinfo : EIATTR_SPARSE_MMA_MASK
	.align		4
.L_13:
        /*0038*/ 	.byte	0x03, 0x50
        /*003a*/ 	.short	0x0000


	//----- nvinfo : EIATTR_MAXREG_COUNT
	.align		4
        /*003c*/ 	.byte	0x03, 0x1b
        /*003e*/ 	.short	0x00ff


	//----- nvinfo : EIATTR_MERCURY_ISA_VERSION
	.align		4
        /*0040*/ 	.byte	0x03, 0x5f
        /*0042*/ 	.short	0x0101


	//----- nvinfo : EIATTR_VRC_CTA_INIT_COUNT
	.align		4
        /*0044*/ 	.byte	0x02, 0x4a
	.zero		1
	.zero		1


	//----- nvinfo : EIATTR_EXIT_INSTR_OFFSETS
	.align		4
        /*0048*/ 	.byte	0x04, 0x1c
        /*004a*/ 	.short	(.L_15 - .L_14)


	//   ....[0]....
.L_14:
        /*004c*/ 	.word	0x000000f0


	//----- nvinfo : EIATTR_CBANK_PARAM_SIZE
	.align		4
.L_15:
        /*0050*/ 	.byte	0x03, 0x19
        /*0052*/ 	.short	0x0018


	//----- nvinfo : EIATTR_PARAM_CBANK
	.align		4
        /*0054*/ 	.byte	0x04, 0x0a
        /*0056*/ 	.short	(.L_17 - .L_16)
	.align		4
.L_16:
        /*0058*/ 	.word	index@(.nv.constant0._Z9SAXPY_GPUfPfS_)
        /*005c*/ 	.short	0x0380
        /*005e*/ 	.short	0x0018


	//----- nvinfo : EIATTR_SW_WAR
	.align		4
.L_17:
        /*0060*/ 	.byte	0x04, 0x36
        /*0062*/ 	.short	(.L_19 - .L_18)
.L_18:
        /*0064*/ 	.word	0x00000008
.L_19:


//--------------------- .nv.callgraph             --------------------------
	.section	.nv.callgraph,"",@"SHT_CUDA_CALLGRAPH"
	.align	4
	.sectionentsize	8
	.align		4
        /*0000*/ 	.word	0x00000000
	.align		4
        /*0004*/ 	.word	0xffffffff
	.align		4
        /*0008*/ 	.word	0x00000000
	.align		4
        /*000c*/ 	.word	0xfffffffe
	.align		4
        /*0010*/ 	.word	0x00000000
	.align		4
        /*0014*/ 	.word	0xfffffffd
	.align		4
        /*0018*/ 	.word	0x00000000
	.align		4
        /*001c*/ 	.word	0xfffffffc


//--------------------- .text._Z9SAXPY_GPUfPfS_   --------------------------
	.section	.text._Z9SAXPY_GPUfPfS_,"ax",@progbits
	.align	128
        .global         _Z9SAXPY_GPUfPfS_
        .type           _Z9SAXPY_GPUfPfS_,@function
        .size           _Z9SAXPY_GPUfPfS_,(.L_x_1 - _Z9SAXPY_GPUfPfS_)
        .other          _Z9SAXPY_GPUfPfS_,@"STO_CUDA_ENTRY STV_DEFAULT"
_Z9SAXPY_GPUfPfS_:
.text._Z9SAXPY_GPUfPfS_:
[----:B------:R-:W-:Y:S01]  /*0000*/  LDC R1, c[0x0][0x37c] ;  /* 0x0000df00ff017b82 */ /* 0x000fe20000000800 */
[----:B------:R-:W0:Y:S07]  /*0010*/  S2R R0, SR_TID.X ;  /* 0x0000000000007919 */ /* 0x000e2e0000002100 */
[----:B------:R-:W0:Y:S01]  /*0020*/  S2UR UR6, SR_CTAID.X ;  /* 0x00000000000679c3 */ /* 0x000e220000002500 */
[----:B------:R-:W1:Y:S07]  /*0030*/  LDCU.64 UR4, c[0x0][0x358] ;  /* 0x00006b00ff0477ac */ /* 0x000e6e0008000a00 */
[----:B------:R-:W0:Y:S08]  /*0040*/  LDC R7, c[0x0][0x360] ;  /* 0x0000d800ff077b82 */ /* 0x000e300000000800 */
[----:B------:R-:W2:Y:S08]  /*0050*/  LDC.64 R2, c[0x0][0x388] ;  /* 0x0000e200ff027b82 */ /* 0x000eb00000000a00 */
[----:B------:R-:W3:Y:S01]  /*0060*/  LDC.64 R4, c[0x0][0x390] ;  /* 0x0000e400ff047b82 */ /* 0x000ee20000000a00 */
[----:B0-----:R-:W-:Y:S01]  /*0070*/  IMAD R7, R7, UR6, R0 ;  /* 0x0000000607077c24 */ /* 0x001fe2000f8e0200 */
[----:B------:R-:W0:Y:S03]  /*0080*/  LDCU UR6, c[0x0][0x380] ;  /* 0x00007000ff0677ac */ /* 0x000e260008000800 */
[----:B--2---:R-:W-:-:S06]  /*0090*/  IMAD.WIDE R2, R7, 0x4, R2 ;  /* 0x0000000407027825 */ /* 0x004fcc00078e0202 */
[----:B-1----:R-:W0:Y:S01]  /*00a0*/  LDG.E R2, desc[UR4][R2.64] ;  /* 0x0000000402027981 */ /* 0x002e22000c1e1900 */
[----:B---3--:R-:W-:-:S05]  /*00b0*/  IMAD.WIDE R4, R7, 0x4, R4 ;  /* 0x0000000407047825 */ /* 0x008fca00078e0204 */
[----:B------:R-:W0:Y:S02]  /*00c0*/  LDG.E R7, desc[UR4][R4.64] ;  /* 0x0000000404077981 */ /* 0x000e24000c1e1900 */
[----:B0-----:R-:W-:-:S05]  /*00d0*/  FFMA R7, R2, UR6, R7 ;  /* 0x0000000602077c23 */ /* 0x001fca0008000007 */
[----:B------:R-:W-:Y:S01]  /*00e0*/  STG.E desc[UR4][R4.64], R7 ;  /* 0x0000000704007986 */ /* 0x000fe2000c101904 */
[----:B------:R-:W-:Y:S05]  /*00f0*/  EXIT ;  /* 0x000000000000794d */ /* 0x000fea0003800000 */
.L_x_0:
[----:B------:R-:W-:-:S00]  /*0100*/  BRA `(.L_x_0) ;  /* 0xfffffffc00fc7947 */ /* 0x000fc0000383ffff */
[----:B------:R-:W-:-:S00]  /*0110*/  NOP ;  /* 0x0000000000007918 */ /* 0x000fc00000000000 */
        /* <DEDUP_REMOVED lines=14> */
.L_x_1:


//--------------------- .nv.shared.reserved.0     --------------------------
	.section	.nv.shared.reserved.0,"aw",@nobits
	.weak		__nv_reservedSMEM_offset_0_alias
	.size		__nv_reservedSMEM_offset_0_alias, 0, 64
	.other		__nv_reservedSMEM_offset_0_alias,@"STO_CUDA_RESERVED_SHARED STV_DEFAULT"
__nv_reservedSMEM_offset_0_alias:
	.zero		0
	.zero		64


//--------------------- .nv.constant0._Z9SAXPY_GPUfPfS_ --------------------------
	.section	.nv.constant0._Z9SAXPY_GPUfPfS_,"a",@progbits
	.sectionflags	@""
	.align	4
.nv.constant0._Z9SAXPY_GPUfPfS_:
	.zero		920


//--------------------- SYMBOLS --------------------------

	.type		.nv.reservedSmem.offset0,@object
	.size		.nv.reservedSmem.offset0,0x4
